//
// Generated by NVIDIA NVVM Compiler
//
// Compiler Build ID: CL-36424714
// Cuda compilation tools, release 13.0, V13.0.88
// Based on NVVM 20.0.0
//

.version 9.0
.target sm_100
.address_size 64

	// .globl	two_dimensional_median_filter
.extern .func free
(
	.param .b64 free_param_0
)
;
.extern .func  (.param .b64 func_retval0) malloc
(
	.param .b64 malloc_param_0
)
;

.visible .entry two_dimensional_median_filter(
	.param .u64 .ptr .align 1 two_dimensional_median_filter_param_0,
	.param .u64 .ptr .align 1 two_dimensional_median_filter_param_1,
	.param .u32 two_dimensional_median_filter_param_2,
	.param .u32 two_dimensional_median_filter_param_3,
	.param .u32 two_dimensional_median_filter_param_4
)
{
	.reg .pred 	%p<15>;
	.reg .b32 	%r<69>;
	.reg .b32 	%f<11>;
	.reg .b64 	%rd<28>;

	ld.param.u64 	%rd8, [two_dimensional_median_filter_param_0];
	ld.param.u64 	%rd9, [two_dimensional_median_filter_param_1];
	ld.param.u32 	%r41, [two_dimensional_median_filter_param_2];
	ld.param.u32 	%r42, [two_dimensional_median_filter_param_3];
	ld.param.u32 	%r40, [two_dimensional_median_filter_param_4];
	cvta.to.global.u64 	%rd1, %rd9;
	mov.u32 	%r43, %ctaid.x;
	mov.u32 	%r44, %ntid.x;
	mov.u32 	%r45, %tid.x;
	mad.lo.s32 	%r57, %r43, %r44, %r45;
	mov.u32 	%r46, %ctaid.y;
	mov.u32 	%r47, %ntid.y;
	mul.lo.s32 	%r2, %r46, %r47;
	mov.u32 	%r3, %tid.y;
	add.s32 	%r48, %r2, %r3;
	setp.ge.u32 	%p1, %r57, %r41;
	setp.ge.u32 	%p2, %r48, %r42;
	or.pred  	%p3, %p1, %p2;
	@%p3 bra 	$L__BB0_18;
	mul.lo.s32 	%r5, %r42, %r57;
	add.s32 	%r6, %r42, -1;
	mul.lo.s32 	%r7, %r40, %r40;
	mul.wide.u32 	%rd10, %r7, 4;
	{ // callseq 0, 0
	.param .b64 param0;
	st.param.b64 	[param0], %rd10;
	.param .b64 retval0;
	call.uni (retval0), 
	malloc, 
	(
	param0
	);
	ld.param.b64 	%rd11, [retval0];
	} // callseq 0
	setp.lt.s32 	%p4, %r40, 1;
	@%p4 bra 	$L__BB0_11;
	add.s32 	%r8, %r40, %r48;
	add.s32 	%r9, %r48, 1;
	and.b32  	%r10, %r40, 3;
	add.s32 	%r11, %r48, 2;
	add.s32 	%r12, %r48, 3;
	sub.s32 	%r50, %r2, %r8;
	add.s32 	%r13, %r50, %r3;
	add.s64 	%rd3, %rd11, 8;
	add.s64 	%rd4, %rd1, 8;
	add.s32 	%r14, %r40, %r57;
	add.s32 	%r15, %r6, %r40;
	mov.b32 	%r58, 0;
	mov.u32 	%r65, %r58;
$L__BB0_3:
	setp.eq.s32 	%p5, %r10, 0;
	mul.lo.s32 	%r18, %r57, %r15;
	mov.u32 	%r59, %r48;
	@%p5 bra 	$L__BB0_7;
	setp.eq.s32 	%p6, %r10, 1;
	add.s32 	%r52, %r48, %r18;
	mul.wide.s32 	%rd12, %r52, 4;
	add.s64 	%rd5, %rd1, %rd12;
	ld.global.f32 	%f3, [%rd5];
	mul.wide.s32 	%rd13, %r58, 4;
	add.s64 	%rd6, %rd11, %rd13;
	st.f32 	[%rd6], %f3;
	add.s32 	%r65, %r58, 1;
	mov.u32 	%r59, %r9;
	@%p6 bra 	$L__BB0_7;
	setp.eq.s32 	%p7, %r10, 2;
	ld.global.f32 	%f4, [%rd5+4];
	st.f32 	[%rd6+4], %f4;
	add.s32 	%r65, %r58, 2;
	mov.u32 	%r59, %r11;
	@%p7 bra 	$L__BB0_7;
	ld.global.f32 	%f5, [%rd5+8];
	st.f32 	[%rd6+8], %f5;
	add.s32 	%r65, %r58, 3;
	mov.u32 	%r59, %r12;
$L__BB0_7:
	setp.gt.u32 	%p8, %r13, -4;
	@%p8 bra 	$L__BB0_10;
	add.s32 	%r62, %r59, %r18;
$L__BB0_9:
	mul.wide.s32 	%rd14, %r65, 4;
	add.s64 	%rd15, %rd3, %rd14;
	mul.wide.s32 	%rd16, %r62, 4;
	add.s64 	%rd17, %rd4, %rd16;
	ld.global.f32 	%f6, [%rd17+-8];
	st.f32 	[%rd15+-8], %f6;
	ld.global.f32 	%f7, [%rd17+-4];
	st.f32 	[%rd15+-4], %f7;
	ld.global.f32 	%f8, [%rd17];
	st.f32 	[%rd15], %f8;
	ld.global.f32 	%f9, [%rd17+4];
	st.f32 	[%rd15+4], %f9;
	add.s32 	%r65, %r65, 4;
	add.s32 	%r59, %r59, 4;
	add.s32 	%r62, %r62, 4;
	setp.lt.s32 	%p9, %r59, %r8;
	@%p9 bra 	$L__BB0_9;
$L__BB0_10:
	add.s32 	%r57, %r57, 1;
	setp.lt.s32 	%p10, %r57, %r14;
	mov.u32 	%r58, %r65;
	@%p10 bra 	$L__BB0_3;
$L__BB0_11:
	setp.lt.u32 	%p11, %r7, 2;
	@%p11 bra 	$L__BB0_17;
	mov.b32 	%r66, 1;
$L__BB0_13:
	mul.wide.u32 	%rd18, %r66, 4;
	add.s64 	%rd19, %rd11, %rd18;
	ld.f32 	%f1, [%rd19];
	mov.u32 	%r67, %r66;
$L__BB0_14:
	add.s32 	%r36, %r67, -1;
	mul.wide.u32 	%rd20, %r36, 4;
	add.s64 	%rd7, %rd11, %rd20;
	ld.f32 	%f2, [%rd7];
	setp.leu.f32 	%p12, %f2, %f1;
	mov.u32 	%r68, %r67;
	@%p12 bra 	$L__BB0_16;
	st.f32 	[%rd7+4], %f2;
	setp.gt.s32 	%p13, %r67, 1;
	mov.b32 	%r68, 0;
	mov.u32 	%r67, %r36;
	@%p13 bra 	$L__BB0_14;
$L__BB0_16:
	mul.wide.s32 	%rd21, %r68, 4;
	add.s64 	%rd22, %rd11, %rd21;
	st.f32 	[%rd22], %f1;
	add.s32 	%r66, %r66, 1;
	setp.ne.s32 	%p14, %r66, %r7;
	@%p14 bra 	$L__BB0_13;
$L__BB0_17:
	shr.u32 	%r55, %r7, 1;
	mul.wide.u32 	%rd23, %r55, 4;
	add.s64 	%rd24, %rd11, %rd23;
	ld.f32 	%f10, [%rd24];
	{ // callseq 1, 0
	.param .b64 param0;
	st.param.b64 	[param0], %rd11;
	call.uni 
	free, 
	(
	param0
	);
	} // callseq 1
	add.s32 	%r56, %r5, %r48;
	cvta.to.global.u64 	%rd25, %rd8;
	mul.wide.u32 	%rd26, %r56, 4;
	add.s64 	%rd27, %rd25, %rd26;
	st.global.f32 	[%rd27], %f10;
$L__BB0_18:
	ret;

}
	// .globl	two_dimensional_remove_bright_outliers
.visible .entry two_dimensional_remove_bright_outliers(
	.param .u64 .ptr .align 1 two_dimensional_remove_bright_outliers_param_0,
	.param .u64 .ptr .align 1 two_dimensional_remove_bright_outliers_param_1,
	.param .u32 two_dimensional_remove_bright_outliers_param_2,
	.param .u32 two_dimensional_remove_bright_outliers_param_3,
	.param .u32 two_dimensional_remove_bright_outliers_param_4,
	.param .f32 two_dimensional_remove_bright_outliers_param_5
)
{
	.reg .pred 	%p<16>;
	.reg .b32 	%r<69>;
	.reg .b32 	%f<14>;
	.reg .b64 	%rd<28>;

	ld.param.u64 	%rd9, [two_dimensional_remove_bright_outliers_param_0];
	ld.param.u64 	%rd10, [two_dimensional_remove_bright_outliers_param_1];
	ld.param.u32 	%r41, [two_dimensional_remove_bright_outliers_param_2];
	ld.param.u32 	%r42, [two_dimensional_remove_bright_outliers_param_3];
	ld.param.u32 	%r40, [two_dimensional_remove_bright_outliers_param_4];
	ld.param.f32 	%f4, [two_dimensional_remove_bright_outliers_param_5];
	cvta.to.global.u64 	%rd1, %rd10;
	mov.u32 	%r43, %ctaid.x;
	mov.u32 	%r44, %ntid.x;
	mov.u32 	%r45, %tid.x;
	mad.lo.s32 	%r57, %r43, %r44, %r45;
	mov.u32 	%r46, %ctaid.y;
	mov.u32 	%r47, %ntid.y;
	mul.lo.s32 	%r2, %r46, %r47;
	mov.u32 	%r3, %tid.y;
	add.s32 	%r48, %r2, %r3;
	setp.ge.u32 	%p1, %r57, %r41;
	setp.ge.u32 	%p2, %r48, %r42;
	or.pred  	%p3, %p1, %p2;
	@%p3 bra 	$L__BB1_19;
	mul.lo.s32 	%r5, %r42, %r57;
	add.s32 	%r6, %r42, -1;
	mul.lo.s32 	%r7, %r40, %r40;
	mul.wide.u32 	%rd11, %r7, 4;
	{ // callseq 2, 0
	.param .b64 param0;
	st.param.b64 	[param0], %rd11;
	.param .b64 retval0;
	call.uni (retval0), 
	malloc, 
	(
	param0
	);
	ld.param.b64 	%rd12, [retval0];
	} // callseq 2
	setp.lt.s32 	%p4, %r40, 1;
	@%p4 bra 	$L__BB1_11;
	add.s32 	%r8, %r40, %r48;
	and.b32  	%r9, %r40, 3;
	add.s32 	%r10, %r48, 2;
	add.s32 	%r11, %r48, 3;
	sub.s32 	%r50, %r2, %r8;
	add.s32 	%r12, %r50, %r3;
	add.s64 	%rd3, %rd12, 8;
	add.s64 	%rd4, %rd1, 8;
	add.s32 	%r13, %r40, %r57;
	add.s32 	%r14, %r6, %r40;
	mov.b32 	%r58, 0;
	mov.u32 	%r65, %r58;
$L__BB1_3:
	setp.eq.s32 	%p5, %r9, 0;
	mul.lo.s32 	%r17, %r57, %r14;
	mov.u32 	%r59, %r48;
	@%p5 bra 	$L__BB1_7;
	add.s32 	%r59, %r48, 1;
	setp.eq.s32 	%p6, %r9, 1;
	add.s32 	%r52, %r48, %r17;
	mul.wide.s32 	%rd13, %r52, 4;
	add.s64 	%rd5, %rd1, %rd13;
	ld.global.f32 	%f5, [%rd5];
	mul.wide.s32 	%rd14, %r58, 4;
	add.s64 	%rd6, %rd12, %rd14;
	st.f32 	[%rd6], %f5;
	add.s32 	%r65, %r58, 1;
	@%p6 bra 	$L__BB1_7;
	setp.eq.s32 	%p7, %r9, 2;
	ld.global.f32 	%f6, [%rd5+4];
	st.f32 	[%rd6+4], %f6;
	add.s32 	%r65, %r58, 2;
	mov.u32 	%r59, %r10;
	@%p7 bra 	$L__BB1_7;
	ld.global.f32 	%f7, [%rd5+8];
	st.f32 	[%rd6+8], %f7;
	add.s32 	%r65, %r58, 3;
	mov.u32 	%r59, %r11;
$L__BB1_7:
	setp.gt.u32 	%p8, %r12, -4;
	@%p8 bra 	$L__BB1_10;
	add.s32 	%r62, %r59, %r17;
$L__BB1_9:
	mul.wide.s32 	%rd15, %r65, 4;
	add.s64 	%rd16, %rd3, %rd15;
	mul.wide.s32 	%rd17, %r62, 4;
	add.s64 	%rd18, %rd4, %rd17;
	ld.global.f32 	%f8, [%rd18+-8];
	st.f32 	[%rd16+-8], %f8;
	ld.global.f32 	%f9, [%rd18+-4];
	st.f32 	[%rd16+-4], %f9;
	ld.global.f32 	%f10, [%rd18];
	st.f32 	[%rd16], %f10;
	ld.global.f32 	%f11, [%rd18+4];
	st.f32 	[%rd16+4], %f11;
	add.s32 	%r65, %r65, 4;
	add.s32 	%r59, %r59, 4;
	add.s32 	%r62, %r62, 4;
	setp.lt.s32 	%p9, %r59, %r8;
	@%p9 bra 	$L__BB1_9;
$L__BB1_10:
	add.s32 	%r57, %r57, 1;
	setp.lt.s32 	%p10, %r57, %r13;
	mov.u32 	%r58, %r65;
	@%p10 bra 	$L__BB1_3;
$L__BB1_11:
	setp.lt.u32 	%p11, %r7, 2;
	@%p11 bra 	$L__BB1_17;
	mov.b32 	%r66, 1;
$L__BB1_13:
	mul.wide.u32 	%rd19, %r66, 4;
	add.s64 	%rd20, %rd12, %rd19;
	ld.f32 	%f1, [%rd20];
	mov.u32 	%r67, %r66;
$L__BB1_14:
	add.s32 	%r36, %r67, -1;
	mul.wide.u32 	%rd21, %r36, 4;
	add.s64 	%rd7, %rd12, %rd21;
	ld.f32 	%f2, [%rd7];
	setp.leu.f32 	%p12, %f2, %f1;
	mov.u32 	%r68, %r67;
	@%p12 bra 	$L__BB1_16;
	st.f32 	[%rd7+4], %f2;
	setp.gt.s32 	%p13, %r67, 1;
	mov.b32 	%r68, 0;
	mov.u32 	%r67, %r36;
	@%p13 bra 	$L__BB1_14;
$L__BB1_16:
	mul.wide.s32 	%rd22, %r68, 4;
	add.s64 	%rd23, %rd12, %rd22;
	st.f32 	[%rd23], %f1;
	add.s32 	%r66, %r66, 1;
	setp.ne.s32 	%p14, %r66, %r7;
	@%p14 bra 	$L__BB1_13;
$L__BB1_17:
	shr.u32 	%r55, %r7, 1;
	mul.wide.u32 	%rd24, %r55, 4;
	add.s64 	%rd25, %rd12, %rd24;
	ld.f32 	%f3, [%rd25];
	{ // callseq 3, 0
	.param .b64 param0;
	st.param.b64 	[param0], %rd12;
	call.uni 
	free, 
	(
	param0
	);
	} // callseq 3
	add.s32 	%r56, %r5, %r48;
	cvta.to.global.u64 	%rd26, %rd9;
	mul.wide.u32 	%rd27, %r56, 4;
	add.s64 	%rd8, %rd26, %rd27;
	ld.global.f32 	%f12, [%rd8];
	sub.f32 	%f13, %f12, %f3;
	setp.ltu.f32 	%p15, %f13, %f4;
	@%p15 bra 	$L__BB1_19;
	st.global.f32 	[%rd8], %f3;
$L__BB1_19:
	ret;

}
	// .globl	two_dimensional_remove_dark_outliers
.visible .entry two_dimensional_remove_dark_outliers(
	.param .u64 .ptr .align 1 two_dimensional_remove_dark_outliers_param_0,
	.param .u64 .ptr .align 1 two_dimensional_remove_dark_outliers_param_1,
	.param .u32 two_dimensional_remove_dark_outliers_param_2,
	.param .u32 two_dimensional_remove_dark_outliers_param_3,
	.param .u32 two_dimensional_remove_dark_outliers_param_4,
	.param .f32 two_dimensional_remove_dark_outliers_param_5
)
{
	.reg .pred 	%p<16>;
	.reg .b32 	%r<69>;
	.reg .b32 	%f<14>;
	.reg .b64 	%rd<28>;

	ld.param.u64 	%rd9, [two_dimensional_remove_dark_outliers_param_0];
	ld.param.u64 	%rd10, [two_dimensional_remove_dark_outliers_param_1];
	ld.param.u32 	%r41, [two_dimensional_remove_dark_outliers_param_2];
	ld.param.u32 	%r42, [two_dimensional_remove_dark_outliers_param_3];
	ld.param.u32 	%r40, [two_dimensional_remove_dark_outliers_param_4];
	ld.param.f32 	%f4, [two_dimensional_remove_dark_outliers_param_5];
	cvta.to.global.u64 	%rd1, %rd10;
	mov.u32 	%r43, %ctaid.x;
	mov.u32 	%r44, %ntid.x;
	mov.u32 	%r45, %tid.x;
	mad.lo.s32 	%r57, %r43, %r44, %r45;
	mov.u32 	%r46, %ctaid.y;
	mov.u32 	%r47, %ntid.y;
	mul.lo.s32 	%r2, %r46, %r47;
	mov.u32 	%r3, %tid.y;
	add.s32 	%r48, %r2, %r3;
	setp.ge.u32 	%p1, %r57, %r41;
	setp.ge.u32 	%p2, %r48, %r42;
	or.pred  	%p3, %p1, %p2;
	@%p3 bra 	$L__BB2_19;
	mul.lo.s32 	%r5, %r42, %r57;
	add.s32 	%r6, %r42, -1;
	mul.lo.s32 	%r7, %r40, %r40;
	mul.wide.u32 	%rd11, %r7, 4;
	{ // callseq 4, 0
	.param .b64 param0;
	st.param.b64 	[param0], %rd11;
	.param .b64 retval0;
	call.uni (retval0), 
	malloc, 
	(
	param0
	);
	ld.param.b64 	%rd12, [retval0];
	} // callseq 4
	setp.lt.s32 	%p4, %r40, 1;
	@%p4 bra 	$L__BB2_11;
	add.s32 	%r8, %r40, %r48;
	and.b32  	%r9, %r40, 3;
	add.s32 	%r10, %r48, 2;
	add.s32 	%r11, %r48, 3;
	sub.s32 	%r50, %r2, %r8;
	add.s32 	%r12, %r50, %r3;
	add.s64 	%rd3, %rd12, 8;
	add.s64 	%rd4, %rd1, 8;
	add.s32 	%r13, %r40, %r57;
	add.s32 	%r14, %r6, %r40;
	mov.b32 	%r58, 0;
	mov.u32 	%r65, %r58;
$L__BB2_3:
	setp.eq.s32 	%p5, %r9, 0;
	mul.lo.s32 	%r17, %r57, %r14;
	mov.u32 	%r59, %r48;
	@%p5 bra 	$L__BB2_7;
	add.s32 	%r59, %r48, 1;
	setp.eq.s32 	%p6, %r9, 1;
	add.s32 	%r52, %r48, %r17;
	mul.wide.s32 	%rd13, %r52, 4;
	add.s64 	%rd5, %rd1, %rd13;
	ld.global.f32 	%f5, [%rd5];
	mul.wide.s32 	%rd14, %r58, 4;
	add.s64 	%rd6, %rd12, %rd14;
	st.f32 	[%rd6], %f5;
	add.s32 	%r65, %r58, 1;
	@%p6 bra 	$L__BB2_7;
	setp.eq.s32 	%p7, %r9, 2;
	ld.global.f32 	%f6, [%rd5+4];
	st.f32 	[%rd6+4], %f6;
	add.s32 	%r65, %r58, 2;
	mov.u32 	%r59, %r10;
	@%p7 bra 	$L__BB2_7;
	ld.global.f32 	%f7, [%rd5+8];
	st.f32 	[%rd6+8], %f7;
	add.s32 	%r65, %r58, 3;
	mov.u32 	%r59, %r11;
$L__BB2_7:
	setp.gt.u32 	%p8, %r12, -4;
	@%p8 bra 	$L__BB2_10;
	add.s32 	%r62, %r59, %r17;
$L__BB2_9:
	mul.wide.s32 	%rd15, %r65, 4;
	add.s64 	%rd16, %rd3, %rd15;
	mul.wide.s32 	%rd17, %r62, 4;
	add.s64 	%rd18, %rd4, %rd17;
	ld.global.f32 	%f8, [%rd18+-8];
	st.f32 	[%rd16+-8], %f8;
	ld.global.f32 	%f9, [%rd18+-4];
	st.f32 	[%rd16+-4], %f9;
	ld.global.f32 	%f10, [%rd18];
	st.f32 	[%rd16], %f10;
	ld.global.f32 	%f11, [%rd18+4];
	st.f32 	[%rd16+4], %f11;
	add.s32 	%r65, %r65, 4;
	add.s32 	%r59, %r59, 4;
	add.s32 	%r62, %r62, 4;
	setp.lt.s32 	%p9, %r59, %r8;
	@%p9 bra 	$L__BB2_9;
$L__BB2_10:
	add.s32 	%r57, %r57, 1;
	setp.lt.s32 	%p10, %r57, %r13;
	mov.u32 	%r58, %r65;
	@%p10 bra 	$L__BB2_3;
$L__BB2_11:
	setp.lt.u32 	%p11, %r7, 2;
	@%p11 bra 	$L__BB2_17;
	mov.b32 	%r66, 1;
$L__BB2_13:
	mul.wide.u32 	%rd19, %r66, 4;
	add.s64 	%rd20, %rd12, %rd19;
	ld.f32 	%f1, [%rd20];
	mov.u32 	%r67, %r66;
$L__BB2_14:
	add.s32 	%r36, %r67, -1;
	mul.wide.u32 	%rd21, %r36, 4;
	add.s64 	%rd7, %rd12, %rd21;
	ld.f32 	%f2, [%rd7];
	setp.leu.f32 	%p12, %f2, %f1;
	mov.u32 	%r68, %r67;
	@%p12 bra 	$L__BB2_16;
	st.f32 	[%rd7+4], %f2;
	setp.gt.s32 	%p13, %r67, 1;
	mov.b32 	%r68, 0;
	mov.u32 	%r67, %r36;
	@%p13 bra 	$L__BB2_14;
$L__BB2_16:
	mul.wide.s32 	%rd22, %r68, 4;
	add.s64 	%rd23, %rd12, %rd22;
	st.f32 	[%rd23], %f1;
	add.s32 	%r66, %r66, 1;
	setp.ne.s32 	%p14, %r66, %r7;
	@%p14 bra 	$L__BB2_13;
$L__BB2_17:
	shr.u32 	%r55, %r7, 1;
	mul.wide.u32 	%rd24, %r55, 4;
	add.s64 	%rd25, %rd12, %rd24;
	ld.f32 	%f3, [%rd25];
	{ // callseq 5, 0
	.param .b64 param0;
	st.param.b64 	[param0], %rd12;
	call.uni 
	free, 
	(
	param0
	);
	} // callseq 5
	add.s32 	%r56, %r5, %r48;
	cvta.to.global.u64 	%rd26, %rd9;
	mul.wide.u32 	%rd27, %r56, 4;
	add.s64 	%rd8, %rd26, %rd27;
	ld.global.f32 	%f12, [%rd8];
	sub.f32 	%f13, %f12, %f3;
	setp.gtu.f32 	%p15, %f13, %f4;
	@%p15 bra 	$L__BB2_19;
	st.global.f32 	[%rd8], %f3;
$L__BB2_19:
	ret;

}


// ===== COMPILED SASS (sm_100) =====

	.target	sm_100

	.elftype	@"ET_EXEC"


//--------------------- .note.nv.tkinfo           --------------------------
	.section	.note.nv.tkinfo,"",@"SHT_NOTE"
	.sectionflags	@"SHF_NOTE_NV_TKINFO"
	.tkinfo
        /*0018*/ 	.word	0x00000002
        /*0030*/ 	.string	""
        /*0030*/ 	.string	"ptxas"
        /*0030*/ 	.string	"Cuda compilation tools, release 13.0, V13.0.88"
        /*0030*/ 	.string	"Build cuda_13.0.r13.0/compiler.36424714_0"
        /*0030*/ 	.string	"-arch sm_100 -m 64 "



//--------------------- .note.nv.cuinfo           --------------------------
	.section	.note.nv.cuinfo,"",@"SHT_NOTE"
	.sectionflags	@"SHF_NOTE_NV_CUINFO"
        /*0018*/ 	.short	0x0002
        /*001a*/ 	.short	0x0064
        /*001c*/ 	.short	0x0082
	.zero		2


//--------------------- .nv.info                  --------------------------
	.section	.nv.info,"",@"SHT_CUDA_INFO"
	.align	4


	//----- nvinfo : EIATTR_REGCOUNT
	.align		4
        /*0000*/ 	.byte	0x04, 0x2f
        /*0002*/ 	.short	(.L_1 - .L_0)
	.align		4
.L_0:
        /*0004*/ 	.word	index@(two_dimensional_median_filter)
        /*0008*/ 	.word	0x00000020


	//----- nvinfo : EIATTR_FRAME_SIZE
	.align		4
.L_1:
        /*000c*/ 	.byte	0x04, 0x11
        /*000e*/ 	.short	(.L_3 - .L_2)
	.align		4
.L_2:
        /*0010*/ 	.word	index@(two_dimensional_median_filter)
        /*0014*/ 	.word	0x00000000


	//----- nvinfo : EIATTR_REGCOUNT
	.align		4
.L_3:
        /*0018*/ 	.byte	0x04, 0x2f
        /*001a*/ 	.short	(.L_5 - .L_4)
	.align		4
.L_4:
        /*001c*/ 	.word	index@(two_dimensional_remove_bright_outliers)
        /*0020*/ 	.word	0x00000020


	//----- nvinfo : EIATTR_FRAME_SIZE
	.align		4
.L_5:
        /*0024*/ 	.byte	0x04, 0x11
        /*0026*/ 	.short	(.L_7 - .L_6)
	.align		4
.L_6:
        /*0028*/ 	.word	index@(two_dimensional_remove_bright_outliers)
        /*002c*/ 	.word	0x00000000


	//----- nvinfo : EIATTR_REGCOUNT
	.align		4
.L_7:
        /*0030*/ 	.byte	0x04, 0x2f
        /*0032*/ 	.short	(.L_9 - .L_8)
	.align		4
.L_8:
        /*0034*/ 	.word	index@(two_dimensional_remove_dark_outliers)
        /*0038*/ 	.word	0x00000020


	//----- nvinfo : EIATTR_FRAME_SIZE
	.align		4
.L_9:
        /*003c*/ 	.byte	0x04, 0x11
        /*003e*/ 	.short	(.L_11 - .L_10)
	.align		4
.L_10:
        /*0040*/ 	.word	index@(two_dimensional_remove_dark_outliers)
        /*0044*/ 	.word	0x00000000


	//----- nvinfo : EIATTR_MIN_STACK_SIZE
	.align		4
.L_11:
        /*0048*/ 	.byte	0x04, 0x12
        /*004a*/ 	.short	(.L_13 - .L_12)
	.align		4
.L_12:
        /*004c*/ 	.word	index@(two_dimensional_remove_dark_outliers)
        /*0050*/ 	.word	0x00000000


	//----- nvinfo : EIATTR_MIN_STACK_SIZE
	.align		4
.L_13:
        /*0054*/ 	.byte	0x04, 0x12
        /*0056*/ 	.short	(.L_15 - .L_14)
	.align		4
.L_14:
        /*0058*/ 	.word	index@(two_dimensional_remove_bright_outliers)
        /*005c*/ 	.word	0x00000000


	//----- nvinfo : EIATTR_MIN_STACK_SIZE
	.align		4
.L_15:
        /*0060*/ 	.byte	0x04, 0x12
        /*0062*/ 	.short	(.L_17 - .L_16)
	.align		4
.L_16:
        /*0064*/ 	.word	index@(two_dimensional_median_filter)
        /*0068*/ 	.word	0x00000000
.L_17:


//--------------------- .nv.compat                --------------------------
	.section	.nv.compat,"",@"SHT_CUDA_COMPAT_INFO"
	.align	4
        /*0000*/ 	.byte	0x02, 0x09, 0x00, 0x00, 0x02, 0x02, 0x01, 0x00, 0x02, 0x05, 0x05, 0x00, 0x03, 0x07, 0x01, 0x01
        /*0010*/ 	.byte	0x02, 0x03, 0x00, 0x00, 0x02, 0x06, 0x01, 0x00, 0x04, 0x0b, 0x08, 0x00, 0x09, 0x00, 0x00, 0x00
        /*0020*/ 	.byte	0x00, 0x00, 0x00, 0x00


//--------------------- .nv.info.two_dimensional_remove_dark_outliers --------------------------
	.section	.nv.info.two_dimensional_remove_dark_outliers,"",@"SHT_CUDA_INFO"
	.sectionflags	@""
	.align	4


	//----- nvinfo : EIATTR_CUDA_API_VERSION
	.align		4
        /*0000*/ 	.byte	0x04, 0x37
        /*0002*/ 	.short	(.L_19 - .L_18)
.L_18:
        /*0004*/ 	.word	0x00000082


	//----- nvinfo : EIATTR_KPARAM_INFO
	.align		4
.L_19:
        /*0008*/ 	.byte	0x04, 0x17
        /*000a*/ 	.short	(.L_21 - .L_20)
.L_20:
        /*000c*/ 	.word	0x00000000
        /*0010*/ 	.short	0x0005
        /*0012*/ 	.short	0x001c
        /*0014*/ 	.byte	0x00, 0xf0, 0x11, 0x00


	//----- nvinfo : EIATTR_KPARAM_INFO
	.align		4
.L_21:
        /*0018*/ 	.byte	0x04, 0x17
        /*001a*/ 	.short	(.L_23 - .L_22)
.L_22:
        /*001c*/ 	.word	0x00000000
        /*0020*/ 	.short	0x0004
        /*0022*/ 	.short	0x0018
        /*0024*/ 	.byte	0x00, 0xf0, 0x11, 0x00


	//----- nvinfo : EIATTR_KPARAM_INFO
	.align		4
.L_23:
        /*0028*/ 	.byte	0x04, 0x17
        /*002a*/ 	.short	(.L_25 - .L_24)
.L_24:
        /*002c*/ 	.word	0x00000000
        /*0030*/ 	.short	0x0003
        /*0032*/ 	.short	0x0014
        /*0034*/ 	.byte	0x00, 0xf0, 0x11, 0x00


	//----- nvinfo : EIATTR_KPARAM_INFO
	.align		4
.L_25:
        /*0038*/ 	.byte	0x04, 0x17
        /*003a*/ 	.short	(.L_27 - .L_26)
.L_26:
        /*003c*/ 	.word	0x00000000
        /*0040*/ 	.short	0x0002
        /*0042*/ 	.short	0x0010
        /*0044*/ 	.byte	0x00, 0xf0, 0x11, 0x00


	//----- nvinfo : EIATTR_KPARAM_INFO
	.align		4
.L_27:
        /*0048*/ 	.byte	0x04, 0x17
        /*004a*/ 	.short	(.L_29 - .L_28)
.L_28:
        /*004c*/ 	.word	0x00000000
        /*0050*/ 	.short	0x0001
        /*0052*/ 	.short	0x0008
        /*0054*/ 	.byte	0x00, 0xf5, 0x21, 0x00


	//----- nvinfo : EIATTR_KPARAM_INFO
	.align		4
.L_29:
        /*0058*/ 	.byte	0x04, 0x17
        /*005a*/ 	.short	(.L_31 - .L_30)
.L_30:
        /*005c*/ 	.word	0x00000000
        /*0060*/ 	.short	0x0000
        /*0062*/ 	.short	0x0000
        /*0064*/ 	.byte	0x00, 0xf5, 0x21, 0x00


	//----- nvinfo : EIATTR_SPARSE_MMA_MASK
	.align		4
.L_31:
        /*0068*/ 	.byte	0x03, 0x50
        /*006a*/ 	.short	0x0000


	//----- nvinfo : EIATTR_MAXREG_COUNT
	.align		4
        /*006c*/ 	.byte	0x03, 0x1b
        /*006e*/ 	.short	0x00ff


	//----- nvinfo : EIATTR_EXTERNS
	.align		4
        /*0070*/ 	.byte	0x04, 0x0f
        /*0072*/ 	.short	(.L_33 - .L_32)


	//   ....[0]....
	.align		4
.L_32:
        /*0074*/ 	.word	index@(free)


	//   ....[1]....
	.align		4
        /*0078*/ 	.word	index@(malloc)


	//----- nvinfo : EIATTR_MERCURY_ISA_VERSION
	.align		4
.L_33:
        /*007c*/ 	.byte	0x03, 0x5f
        /*007e*/ 	.short	0x0101


	//----- nvinfo : EIATTR_VRC_CTA_INIT_COUNT
	.align		4
        /*0080*/ 	.byte	0x02, 0x4a
	.zero		1
	.zero		1


	//----- nvinfo : EIATTR_SYSCALL_OFFSETS
	.align		4
        /*0084*/ 	.byte	0x04, 0x46
        /*0086*/ 	.short	(.L_35 - .L_34)


	//   ....[0]....
.L_34:
        /*0088*/ 	.word	0x00000160


	//   ....[1]....
        /*008c*/ 	.word	0x000007a0


	//----- nvinfo : EIATTR_EXIT_INSTR_OFFSETS
	.align		4
.L_35:
        /*0090*/ 	.byte	0x04, 0x1c
        /*0092*/ 	.short	(.L_37 - .L_36)


	//   ....[0]....
.L_36:
        /*0094*/ 	.word	0x000000d0


	//   ....[1]....
        /*0098*/ 	.word	0x00000830


	//   ....[2]....
        /*009c*/ 	.word	0x00000850


	//----- nvinfo : EIATTR_CRS_STACK_SIZE
	.align		4
.L_37:
        /*00a0*/ 	.byte	0x04, 0x1e
        /*00a2*/ 	.short	(.L_39 - .L_38)
.L_38:
        /*00a4*/ 	.word	0x00000000


	//----- nvinfo : EIATTR_CBANK_PARAM_SIZE
	.align		4
.L_39:
        /*00a8*/ 	.byte	0x03, 0x19
        /*00aa*/ 	.short	0x0020


	//----- nvinfo : EIATTR_PARAM_CBANK
	.align		4
        /*00ac*/ 	.byte	0x04, 0x0a
        /*00ae*/ 	.short	(.L_41 - .L_40)
	.align		4
.L_40:
        /*00b0*/ 	.word	index@(.nv.constant0.two_dimensional_remove_dark_outliers)
        /*00b4*/ 	.short	0x0380
        /*00b6*/ 	.short	0x0020


	//----- nvinfo : EIATTR_SW_WAR
	.align		4
.L_41:
        /*00b8*/ 	.byte	0x04, 0x36
        /*00ba*/ 	.short	(.L_43 - .L_42)
.L_42:
        /*00bc*/ 	.word	0x00000008
.L_43:


//--------------------- .nv.info.two_dimensional_remove_bright_outliers --------------------------
	.section	.nv.info.two_dimensional_remove_bright_outliers,"",@"SHT_CUDA_INFO"
	.sectionflags	@""
	.align	4


	//----- nvinfo : EIATTR_CUDA_API_VERSION
	.align		4
        /*0000*/ 	.byte	0x04, 0x37
        /*0002*/ 	.short	(.L_45 - .L_44)
.L_44:
        /*0004*/ 	.word	0x00000082


	//----- nvinfo : EIATTR_KPARAM_INFO
	.align		4
.L_45:
        /*0008*/ 	.byte	0x04, 0x17
        /*000a*/ 	.short	(.L_47 - .L_46)
.L_46:
        /*000c*/ 	.word	0x00000000
        /*0010*/ 	.short	0x0005
        /*0012*/ 	.short	0x001c
        /*0014*/ 	.byte	0x00, 0xf0, 0x11, 0x00


	//----- nvinfo : EIATTR_KPARAM_INFO
	.align		4
.L_47:
        /*0018*/ 	.byte	0x04, 0x17
        /*001a*/ 	.short	(.L_49 - .L_48)
.L_48:
        /*001c*/ 	.word	0x00000000
        /*0020*/ 	.short	0x0004
        /*0022*/ 	.short	0x0018
        /*0024*/ 	.byte	0x00, 0xf0, 0x11, 0x00


	//----- nvinfo : EIATTR_KPARAM_INFO
	.align		4
.L_49:
        /*0028*/ 	.byte	0x04, 0x17
        /*002a*/ 	.short	(.L_51 - .L_50)
.L_50:
        /*002c*/ 	.word	0x00000000
        /*0030*/ 	.short	0x0003
        /*0032*/ 	.short	0x0014
        /*0034*/ 	.byte	0x00, 0xf0, 0x11, 0x00


	//----- nvinfo : EIATTR_KPARAM_INFO
	.align		4
.L_51:
        /*0038*/ 	.byte	0x04, 0x17
        /*003a*/ 	.short	(.L_53 - .L_52)
.L_52:
        /*003c*/ 	.word	0x00000000
        /*0040*/ 	.short	0x0002
        /*0042*/ 	.short	0x0010
        /*0044*/ 	.byte	0x00, 0xf0, 0x11, 0x00


	//----- nvinfo : EIATTR_KPARAM_INFO
	.align		4
.L_53:
        /*0048*/ 	.byte	0x04, 0x17
        /*004a*/ 	.short	(.L_55 - .L_54)
.L_54:
        /*004c*/ 	.word	0x00000000
        /*0050*/ 	.short	0x0001
        /*0052*/ 	.short	0x0008
        /*0054*/ 	.byte	0x00, 0xf5, 0x21, 0x00


	//----- nvinfo : EIATTR_KPARAM_INFO
	.align		4
.L_55:
        /*0058*/ 	.byte	0x04, 0x17
        /*005a*/ 	.short	(.L_57 - .L_56)
.L_56:
        /*005c*/ 	.word	0x00000000
        /*0060*/ 	.short	0x0000
        /*0062*/ 	.short	0x0000
        /*0064*/ 	.byte	0x00, 0xf5, 0x21, 0x00


	//----- nvinfo : EIATTR_SPARSE_MMA_MASK
	.align		4
.L_57:
        /*0068*/ 	.byte	0x03, 0x50
        /*006a*/ 	.short	0x0000


	//----- nvinfo : EIATTR_MAXREG_COUNT
	.align		4
        /*006c*/ 	.byte	0x03, 0x1b
        /*006e*/ 	.short	0x00ff


	//----- nvinfo : EIATTR_EXTERNS
	.align		4
        /*0070*/ 	.byte	0x04, 0x0f
        /*0072*/ 	.short	(.L_59 - .L_58)


	//   ....[0]....
	.align		4
.L_58:
        /*0074*/ 	.word	index@(free)


	//   ....[1]....
	.align		4
        /*0078*/ 	.word	index@(malloc)


	//----- nvinfo : EIATTR_MERCURY_ISA_VERSION
	.align		4
.L_59:
        /*007c*/ 	.byte	0x03, 0x5f
        /*007e*/ 	.short	0x0101


	//----- nvinfo : EIATTR_VRC_CTA_INIT_COUNT
	.align		4
        /*0080*/ 	.byte	0x02, 0x4a
	.zero		1
	.zero		1


	//----- nvinfo : EIATTR_SYSCALL_OFFSETS
	.align		4
        /*0084*/ 	.byte	0x04, 0x46
        /*0086*/ 	.short	(.L_61 - .L_60)


	//   ....[0]....
.L_60:
        /*0088*/ 	.word	0x00000160


	//   ....[1]....
        /*008c*/ 	.word	0x000007a0


	//----- nvinfo : EIATTR_EXIT_INSTR_OFFSETS
	.align		4
.L_61:
        /*0090*/ 	.byte	0x04, 0x1c
        /*0092*/ 	.short	(.L_63 - .L_62)


	//   ....[0]....
.L_62:
        /*0094*/ 	.word	0x000000d0


	//   ....[1]....
        /*0098*/ 	.word	0x00000830


	//   ....[2]....
        /*009c*/ 	.word	0x00000850


	//----- nvinfo : EIATTR_CRS_STACK_SIZE
	.align		4
.L_63:
        /*00a0*/ 	.byte	0x04, 0x1e
        /*00a2*/ 	.short	(.L_65 - .L_64)
.L_64:
        /*00a4*/ 	.word	0x00000000


	//----- nvinfo : EIATTR_CBANK_PARAM_SIZE
	.align		4
.L_65:
        /*00a8*/ 	.byte	0x03, 0x19
        /*00aa*/ 	.short	0x0020


	//----- nvinfo : EIATTR_PARAM_CBANK
	.align		4
        /*00ac*/ 	.byte	0x04, 0x0a
        /*00ae*/ 	.short	(.L_67 - .L_66)
	.align		4
.L_66:
        /*00b0*/ 	.word	index@(.nv.constant0.two_dimensional_remove_bright_outliers)
        /*00b4*/ 	.short	0x0380
        /*00b6*/ 	.short	0x0020


	//----- nvinfo : EIATTR_SW_WAR
	.align		4
.L_67:
        /*00b8*/ 	.byte	0x04, 0x36
        /*00ba*/ 	.short	(.L_69 - .L_68)
.L_68:
        /*00bc*/ 	.word	0x00000008
.L_69:


//--------------------- .nv.info.two_dimensional_median_filter --------------------------
	.section	.nv.info.two_dimensional_median_filter,"",@"SHT_CUDA_INFO"
	.sectionflags	@""
	.align	4


	//----- nvinfo : EIATTR_CUDA_API_VERSION
	.align		4
        /*0000*/ 	.byte	0x04, 0x37
        /*0002*/ 	.short	(.L_71 - .L_70)
.L_70:
        /*0004*/ 	.word	0x00000082


	//----- nvinfo : EIATTR_KPARAM_INFO
	.align		4
.L_71:
        /*0008*/ 	.byte	0x04, 0x17
        /*000a*/ 	.short	(.L_73 - .L_72)
.L_72:
        /*000c*/ 	.word	0x00000000
        /*0010*/ 	.short	0x0004
        /*0012*/ 	.short	0x0018
        /*0014*/ 	.byte	0x00, 0xf0, 0x11, 0x00


	//----- nvinfo : EIATTR_KPARAM_INFO
	.align		4
.L_73:
        /*0018*/ 	.byte	0x04, 0x17
        /*001a*/ 	.short	(.L_75 - .L_74)
.L_74:
        /*001c*/ 	.word	0x00000000
        /*0020*/ 	.short	0x0003
        /*0022*/ 	.short	0x0014
        /*0024*/ 	.byte	0x00, 0xf0, 0x11, 0x00


	//----- nvinfo : EIATTR_KPARAM_INFO
	.align		4
.L_75:
        /*0028*/ 	.byte	0x04, 0x17
        /*002a*/ 	.short	(.L_77 - .L_76)
.L_76:
        /*002c*/ 	.word	0x00000000
        /*0030*/ 	.short	0x0002
        /*0032*/ 	.short	0x0010
        /*0034*/ 	.byte	0x00, 0xf0, 0x11, 0x00


	//----- nvinfo : EIATTR_KPARAM_INFO
	.align		4
.L_77:
        /*0038*/ 	.byte	0x04, 0x17
        /*003a*/ 	.short	(.L_79 - .L_78)
.L_78:
        /*003c*/ 	.word	0x00000000
        /*0040*/ 	.short	0x0001
        /*0042*/ 	.short	0x0008
        /*0044*/ 	.byte	0x00, 0xf5, 0x21, 0x00


	//----- nvinfo : EIATTR_KPARAM_INFO
	.align		4
.L_79:
        /*0048*/ 	.byte	0x04, 0x17
        /*004a*/ 	.short	(.L_81 - .L_80)
.L_80:
        /*004c*/ 	.word	0x00000000
        /*0050*/ 	.short	0x0000
        /*0052*/ 	.short	0x0000
        /*0054*/ 	.byte	0x00, 0xf5, 0x21, 0x00


	//----- nvinfo : EIATTR_SPARSE_MMA_MASK
	.align		4
.L_81:
        /*0058*/ 	.byte	0x03, 0x50
        /*005a*/ 	.short	0x0000


	//----- nvinfo : EIATTR_MAXREG_COUNT
	.align		4
        /*005c*/ 	.byte	0x03, 0x1b
        /*005e*/ 	.short	0x00ff


	//----- nvinfo : EIATTR_EXTERNS
	.align		4
        /*0060*/ 	.byte	0x04, 0x0f
        /*0062*/ 	.short	(.L_83 - .L_82)


	//   ....[0]....
	.align		4
.L_82:
        /*0064*/ 	.word	index@(free)


	//   ....[1]....
	.align		4
        /*0068*/ 	.word	index@(malloc)


	//----- nvinfo : EIATTR_MERCURY_ISA_VERSION
	.align		4
.L_83:
        /*006c*/ 	.byte	0x03, 0x5f
        /*006e*/ 	.short	0x0101


	//----- nvinfo : EIATTR_VRC_CTA_INIT_COUNT
	.align		4
        /*0070*/ 	.byte	0x02, 0x4a
	.zero		1
	.zero		1


	//----- nvinfo : EIATTR_SYSCALL_OFFSETS
	.align		4
        /*0074*/ 	.byte	0x04, 0x46
        /*0076*/ 	.short	(.L_85 - .L_84)


	//   ....[0]....
.L_84:
        /*0078*/ 	.word	0x00000160


	//   ....[1]....
        /*007c*/ 	.word	0x000007b0


	//----- nvinfo : EIATTR_EXIT_INSTR_OFFSETS
	.align		4
.L_85:
        /*0080*/ 	.byte	0x04, 0x1c
        /*0082*/ 	.short	(.L_87 - .L_86)


	//   ....[0]....
.L_86:
        /*0084*/ 	.word	0x000000d0


	//   ....[1]....
        /*0088*/ 	.word	0x00000810


	//----- nvinfo : EIATTR_CRS_STACK_SIZE
	.align		4
.L_87:
        /*008c*/ 	.byte	0x04, 0x1e
        /*008e*/ 	.short	(.L_89 - .L_88)
.L_88:
        /*0090*/ 	.word	0x00000000


	//----- nvinfo : EIATTR_CBANK_PARAM_SIZE
	.align		4
.L_89:
        /*0094*/ 	.byte	0x03, 0x19
        /*0096*/ 	.short	0x001c


	//----- nvinfo : EIATTR_PARAM_CBANK
	.align		4
        /*0098*/ 	.byte	0x04, 0x0a
        /*009a*/ 	.short	(.L_91 - .L_90)
	.align		4
.L_90:
        /*009c*/ 	.word	index@(.nv.constant0.two_dimensional_median_filter)
        /*00a0*/ 	.short	0x0380
        /*00a2*/ 	.short	0x001c


	//----- nvinfo : EIATTR_SW_WAR
	.align		4
.L_91:
        /*00a4*/ 	.byte	0x04, 0x36
        /*00a6*/ 	.short	(.L_93 - .L_92)
.L_92:
        /*00a8*/ 	.word	0x00000008
.L_93:


//--------------------- .nv.callgraph             --------------------------
	.section	.nv.callgraph,"",@"SHT_CUDA_CALLGRAPH"
	.align	4
	.sectionentsize	8
	.align		4
        /*0000*/ 	.word	0x00000000
	.align		4
        /*0004*/ 	.word	0xffffffff
	.align		4
        /*0008*/ 	.word	index@(two_dimensional_remove_dark_outliers)
	.align		4
        /*000c*/ 	.word	index@(free)
	.align		4
        /*0010*/ 	.word	index@(two_dimensional_remove_dark_outliers)
	.align		4
        /*0014*/ 	.word	index@(malloc)
	.align		4
        /*0018*/ 	.word	index@(two_dimensional_remove_bright_outliers)
	.align		4
        /*001c*/ 	.word	index@(free)
	.align		4
        /*0020*/ 	.word	index@(two_dimensional_remove_bright_outliers)
	.align		4
        /*0024*/ 	.word	index@(malloc)
	.align		4
        /*0028*/ 	.word	index@(two_dimensional_median_filter)
	.align		4
        /*002c*/ 	.word	index@(free)
	.align		4
        /*0030*/ 	.word	index@(two_dimensional_median_filter)
	.align		4
        /*0034*/ 	.word	index@(malloc)
	.align		4
        /*0038*/ 	.word	0x00000000
	.align		4
        /*003c*/ 	.word	0xfffffffe
	.align		4
        /*0040*/ 	.word	0x00000000
	.align		4
        /*0044*/ 	.word	0xfffffffd
	.align		4
        /*0048*/ 	.word	0x00000000
	.align		4
        /*004c*/ 	.word	0xfffffffc


//--------------------- .nv.constant4             --------------------------
	.section	.nv.constant4,"a",@progbits
	.align	8
	.align		8
.nv.constant4:
        /*0000*/ 	.dword	free
	.align		8
        /*0008*/ 	.dword	malloc


//--------------------- .text.two_dimensional_remove_dark_outliers --------------------------
	.section	.text.two_dimensional_remove_dark_outliers,"ax",@progbits
	.align	128
        .global         two_dimensional_remove_dark_outliers
        .type           two_dimensional_remove_dark_outliers,@function
        .size           two_dimensional_remove_dark_outliers,(.L_x_42 - two_dimensional_remove_dark_outliers)
        .other          two_dimensional_remove_dark_outliers,@"STO_CUDA_ENTRY STV_DEFAULT"
two_dimensional_remove_dark_outliers:
.text.two_dimensional_remove_dark_outliers:
[----:B------:R-:W0:Y:S01]  /*0000*/  LDC R1, c[0x0][0x37c] ;  /* 0x0000df00ff017b82 */ /* 0x000e220000000800 */
[----:B------:R-:W1:Y:S07]  /*0010*/  S2R R18, SR_TID.Y ;  /* 0x0000000000127919 */ /* 0x000e6e0000002200 */
[----:B------:R-:W2:Y:S01]  /*0020*/  S2UR UR38, SR_CTAID.Y ;  /* 0x00000000002679c3 */ /* 0x000ea20000002600 */
[----:B------:R-:W3:Y:S01]  /*0030*/  LDCU.64 UR6, c[0x0][0x390] ;  /* 0x00007200ff0677ac */ /* 0x000ee20008000a00 */
[----:B------:R-:W4:Y:S06]  /*0040*/  S2R R0, SR_TID.X ;  /* 0x0000000000007919 */ /* 0x000f2c0000002100 */
[----:B------:R-:W4:Y:S01]  /*0050*/  LDC R19, c[0x0][0x360] ;  /* 0x0000d800ff137b82 */ /* 0x000f220000000800 */
[----:B------:R-:W2:Y:S07]  /*0060*/  LDCU UR4, c[0x0][0x364] ;  /* 0x00006c80ff0477ac */ /* 0x000eae0008000800 */
[----:B------:R-:W4:Y:S01]  /*0070*/  S2UR UR5, SR_CTAID.X ;  /* 0x00000000000579c3 */ /* 0x000f220000002500 */
[----:B--2---:R-:W-:-:S06]  /*0080*/  UIMAD UR38, UR38, UR4, URZ ;  /* 0x00000004262672a4 */ /* 0x004fcc000f8e02ff */
[----:B-1----:R-:W-:-:S05]  /*0090*/  VIADD R16, R18, UR38 ;  /* 0x0000002612107c36 */ /* 0x002fca0008000000 */
[----:B---3--:R-:W-:Y:S01]  /*00a0*/  ISETP.GE.U32.AND P0, PT, R16, UR7, PT ;  /* 0x0000000710007c0c */ /* 0x008fe2000bf06070 */
[----:B----4-:R-:W-:-:S05]  /*00b0*/  IMAD R19, R19, UR5, R0 ;  /* 0x0000000513137c24 */ /* 0x010fca000f8e0200 */
[----:B------:R-:W-:-:S13]  /*00c0*/  ISETP.GE.U32.OR P0, PT, R19, UR6, P0 ;  /* 0x0000000613007c0c */ /* 0x000fda0008706470 */
[----:B0-----:R-:W-:Y:S05]  /*00d0*/  @P0 EXIT ;  /* 0x000000000000094d */ /* 0x001fea0003800000 */
[----:B------:R-:W0:Y:S01]  /*00e0*/  LDC R22, c[0x0][0x398] ;  /* 0x0000e600ff167b82 */ /* 0x000e220000000800 */
[----:B------:R-:W-:Y:S01]  /*00f0*/  MOV R0, 0x8 ;  /* 0x0000000800007802 */ /* 0x000fe20000000f00 */
[----:B------:R-:W-:Y:S01]  /*0100*/  IMAD.MOV.U32 R17, RZ, RZ, R19 ;  /* 0x000000ffff117224 */ /* 0x000fe200078e0013 */
[----:B------:R-:W1:Y:S05]  /*0110*/  LDCU.64 UR36, c[0x0][0x358] ;  /* 0x00006b00ff2477ac */ /* 0x000e6a0008000a00 */
[----:B------:R2:W3:Y:S01]  /*0120*/  LDC.64 R2, c[0x4][R0] ;  /* 0x0100000000027b82 */ /* 0x0004e20000000a00 */
[----:B0-----:R-:W-:-:S04]  /*0130*/  IMAD R22, R22, R22, RZ ;  /* 0x0000001616167224 */ /* 0x001fc800078e02ff */
[----:B-12---:R-:W-:-:S07]  /*0140*/  IMAD.WIDE.U32 R4, R22, 0x4, RZ ;  /* 0x0000000416047825 */ /* 0x006fce00078e00ff */
[----:B------:R-:W-:-:S07]  /*0150*/  LEPC R20, `(.L_x_0) ;  /* 0x000000001014794e */ /* 0x000fce0000000000 */
[----:B---3--:R-:W-:Y:S05]  /*0160*/  CALL.ABS.NOINC R2 ;  /* 0x0000000002007343 */ /* 0x008fea0003c00000 */
.L_x_0:
[----:B------:R-:W0:Y:S02]  /*0170*/  LDC R14, c[0x0][0x398] ;  /* 0x0000e600ff0e7b82 */ /* 0x000e240000000800 */
[----:B0-----:R-:W-:-:S13]  /*0180*/  ISETP.GE.AND P0, PT, R14, 0x1, PT ;  /* 0x000000010e00780c */ /* 0x001fda0003f06270 */
[----:B------:R-:W-:Y:S05]  /*0190*/  @!P0 BRA `(.L_x_1) ;  /* 0x0000000400048947 */ /* 0x000fea0003800000 */
[----:B------:R-:W0:Y:S01]  /*01a0*/  LDC.64 R6, c[0x0][0x388] ;  /* 0x0000e200ff067b82 */ /* 0x000e220000000a00 */
[----:B------:R-:W-:Y:S01]  /*01b0*/  IADD3 R13, PT, PT, R16, R14, RZ ;  /* 0x0000000e100d7210 */ /* 0x000fe20007ffe0ff */
[----:B------:R-:W-:Y:S01]  /*01c0*/  HFMA2 R23, -RZ, RZ, 0, 0 ;  /* 0x00000000ff177431 */ /* 0x000fe200000001ff */
[----:B------:R-:W-:Y:S01]  /*01d0*/  BSSY.RECONVERGENT B0, `(.L_x_1) ;  /* 0x000003d000007945 */ /* 0x000fe20003800200 */
[----:B------:R-:W-:Y:S01]  /*01e0*/  LOP3.LUT R20, R14, 0x3, RZ, 0xc0, !PT ;  /* 0x000000030e147812 */ /* 0x000fe200078ec0ff */
[----:B------:R-:W-:Y:S01]  /*01f0*/  VIADD R0, R16, 0x3 ;  /* 0x0000000310007836 */ /* 0x000fe20000000000 */
[----:B------:R-:W-:Y:S01]  /*0200*/  IADD3 R18, PT, PT, R18, UR38, -R13 ;  /* 0x0000002612127c10 */ /* 0x000fe2000fffe80d */
[----:B------:R-:W-:Y:S01]  /*0210*/  IMAD.MOV.U32 R21, RZ, RZ, RZ ;  /* 0x000000ffff157224 */ /* 0x000fe200078e00ff */
[----:B------:R-:W1:Y:S01]  /*0220*/  LDC R3, c[0x0][0x394] ;  /* 0x0000e500ff037b82 */ /* 0x000e620000000800 */
[----:B------:R-:W-:Y:S02]  /*0230*/  IADD3 R12, PT, PT, R16, 0x2, RZ ;  /* 0x00000002100c7810 */ /* 0x000fe40007ffe0ff */
[----:B------:R-:W-:-:S02]  /*0240*/  ISETP.GT.U32.AND P0, PT, R18, -0x4, PT ;  /* 0xfffffffc1200780c */ /* 0x000fc40003f04070 */
[----:B0-----:R-:W-:-:S05]  /*0250*/  IADD3 R6, P1, PT, R6, 0x8, RZ ;  /* 0x0000000806067810 */ /* 0x001fca0007f3e0ff */
[----:B------:R-:W-:Y:S01]  /*0260*/  IMAD.X R7, RZ, RZ, R7, P1 ;  /* 0x000000ffff077224 */ /* 0x000fe200008e0607 */
[----:B------:R-:W-:Y:S02]  /*0270*/  IADD3 R2, P1, PT, R4, 0x8, RZ ;  /* 0x0000000804027810 */ /* 0x000fe40007f3e0ff */
[----:B-1----:R-:W-:Y:S01]  /*0280*/  IADD3 R18, PT, PT, R14, -0x1, R3 ;  /* 0xffffffff0e127810 */ /* 0x002fe20007ffe003 */
[----:B------:R-:W-:Y:S02]  /*0290*/  IMAD.IADD R14, R19, 0x1, R14 ;  /* 0x00000001130e7824 */ /* 0x000fe400078e020e */
[----:B------:R-:W-:-:S08]  /*02a0*/  IMAD.X R3, RZ, RZ, R5, P1 ;  /* 0x000000ffff037224 */ /* 0x000fd000008e0605 */
.L_x_6:
[----:B------:R-:W-:Y:S01]  /*02b0*/  ISETP.NE.AND P1, PT, R20, RZ, PT ;  /* 0x000000ff1400720c */ /* 0x000fe20003f25270 */
[----:B------:R-:W-:Y:S02]  /*02c0*/  IMAD R15, R18, R19, RZ ;  /* 0x00000013120f7224 */ /* 0x000fe400078e02ff */
[----:B------:R-:W-:-:S10]  /*02d0*/  IMAD.MOV.U32 R24, RZ, RZ, R16 ;  /* 0x000000ffff187224 */ /* 0x000fd400078e0010 */
[----:B012---:R-:W-:Y:S05]  /*02e0*/  @!P1 BRA `(.L_x_2) ;  /* 0x0000000000509947 */ /* 0x007fea0003800000 */
[----:B------:R-:W0:Y:S01]  /*02f0*/  LDC.64 R8, c[0x0][0x388] ;  /* 0x0000e200ff087b82 */ /* 0x000e220000000a00 */
[----:B------:R-:W-:-:S05]  /*0300*/  IADD3 R11, PT, PT, R16, R15, RZ ;  /* 0x0000000f100b7210 */ /* 0x000fca0007ffe0ff */
[----:B0-----:R-:W-:-:S05]  /*0310*/  IMAD.WIDE R8, R11, 0x4, R8 ;  /* 0x000000040b087825 */ /* 0x001fca00078e0208 */
[----:B------:R-:W2:Y:S01]  /*0320*/  LDG.E R25, desc[UR36][R8.64] ;  /* 0x0000002408197981 */ /* 0x000ea2000c1e1900 */
[----:B------:R-:W-:Y:S01]  /*0330*/  IMAD.WIDE R10, R21, 0x4, R4 ;  /* 0x00000004150a7825 */ /* 0x000fe200078e0204 */
[----:B------:R-:W-:-:S03]  /*0340*/  ISETP.NE.AND P1, PT, R20, 0x1, PT ;  /* 0x000000011400780c */ /* 0x000fc60003f25270 */
[----:B------:R-:W-:Y:S02]  /*0350*/  VIADD R24, R16, 0x1 ;  /* 0x0000000110187836 */ /* 0x000fe40000000000 */
[----:B------:R-:W-:Y:S01]  /*0360*/  VIADD R23, R21, 0x1 ;  /* 0x0000000115177836 */ /* 0x000fe20000000000 */
[----:B--2---:R0:W-:Y:S07]  /*0370*/  ST.E desc[UR36][R10.64], R25 ;  /* 0x000000190a007985 */ /* 0x0041ee000c101924 */
[----:B------:R-:W-:Y:S05]  /*0380*/  @!P1 BRA `(.L_x_2) ;  /* 0x0000000000289947 */ /* 0x000fea0003800000 */
[----:B0-----:R-:W2:Y:S01]  /*0390*/  LDG.E R25, desc[UR36][R8.64+0x4] ;  /* 0x0000042408197981 */ /* 0x001ea2000c1e1900 */
[----:B------:R-:W-:Y:S01]  /*03a0*/  ISETP.NE.AND P1, PT, R20, 0x2, PT ;  /* 0x000000021400780c */ /* 0x000fe20003f25270 */
[----:B------:R-:W-:Y:S01]  /*03b0*/  IMAD.MOV.U32 R24, RZ, RZ, R12 ;  /* 0x000000ffff187224 */ /* 0x000fe200078e000c */
[----:B------:R-:W-:Y:S01]  /*03c0*/  IADD3 R23, PT, PT, R21, 0x2, RZ ;  /* 0x0000000215177810 */ /* 0x000fe20007ffe0ff */
[----:B--2---:R1:W-:Y:S10]  /*03d0*/  ST.E desc[UR36][R10.64+0x4], R25 ;  /* 0x000004190a007985 */ /* 0x0043f4000c101924 */
[----:B------:R-:W-:Y:S05]  /*03e0*/  @!P1 BRA `(.L_x_2) ;  /* 0x0000000000109947 */ /* 0x000fea0003800000 */
[----:B------:R-:W2:Y:S01]  /*03f0*/  LDG.E R9, desc[UR36][R8.64+0x8] ;  /* 0x0000082408097981 */ /* 0x000ea2000c1e1900 */
[----:B------:R-:W-:Y:S01]  /*0400*/  VIADD R23, R21, 0x3 ;  /* 0x0000000315177836 */ /* 0x000fe20000000000 */
[----:B------:R-:W-:Y:S02]  /*0410*/  MOV R24, R0 ;  /* 0x0000000000187202 */ /* 0x000fe40000000f00 */
[----:B--2---:R2:W-:Y:S05]  /*0420*/  ST.E desc[UR36][R10.64+0x8], R9 ;  /* 0x000008090a007985 */ /* 0x0045ea000c101924 */
.L_x_2:
[----:B------:R-:W-:Y:S04]  /*0430*/  BSSY.RECONVERGENT B1, `(.L_x_3) ;  /* 0x0000012000017945 */ /* 0x000fe80003800200 */
[----:B------:R-:W-:Y:S05]  /*0440*/  @P0 BRA `(.L_x_4) ;  /* 0x0000000000400947 */ /* 0x000fea0003800000 */
[----:B------:R-:W-:-:S07]  /*0450*/  IMAD.IADD R15, R15, 0x1, R24 ;  /* 0x000000010f0f7824 */ /* 0x000fce00078e0218 */
.L_x_5:
[----:B--2---:R-:W-:-:S05]  /*0460*/  IMAD.WIDE R8, R15, 0x4, R6 ;  /* 0x000000040f087825 */ /* 0x004fca00078e0206 */
[----:B---3--:R-:W2:Y:S01]  /*0470*/  LDG.E R21, desc[UR36][R8.64+-0x8] ;  /* 0xfffff82408157981 */ /* 0x008ea2000c1e1900 */
[----:B01----:R-:W-:-:S05]  /*0480*/  IMAD.WIDE R10, R23, 0x4, R2 ;  /* 0x00000004170a7825 */ /* 0x003fca00078e0202 */
[----:B--2---:R3:W-:Y:S04]  /*0490*/  ST.E desc[UR36][R10.64+-0x8], R21 ;  /* 0xfffff8150a007985 */ /* 0x0047e8000c101924 */
[----:B------:R-:W2:Y:S04]  /*04a0*/  LDG.E R25, desc[UR36][R8.64+-0x4] ;  /* 0xfffffc2408197981 */ /* 0x000ea8000c1e1900 */
[----:B--2---:R3:W-:Y:S04]  /*04b0*/  ST.E desc[UR36][R10.64+-0x4], R25 ;  /* 0xfffffc190a007985 */ /* 0x0047e8000c101924 */
[----:B------:R-:W2:Y:S04]  /*04c0*/  LDG.E R27, desc[UR36][R8.64] ;  /* 0x00000024081b7981 */ /* 0x000ea8000c1e1900 */
[----:B--2---:R3:W-:Y:S04]  /*04d0*/  ST.E desc[UR36][R10.64], R27 ;  /* 0x0000001b0a007985 */ /* 0x0047e8000c101924 */
[----:B------:R-:W2:Y:S01]  /*04e0*/  LDG.E R29, desc[UR36][R8.64+0x4] ;  /* 0x00000424081d7981 */ /* 0x000ea2000c1e1900 */
[----:B------:R-:W-:Y:S01]  /*04f0*/  IADD3 R24, PT, PT, R24, 0x4, RZ ;  /* 0x0000000418187810 */ /* 0x000fe20007ffe0ff */
[----:B------:R-:W-:Y:S01]  /*0500*/  VIADD R23, R23, 0x4 ;  /* 0x0000000417177836 */ /* 0x000fe20000000000 */
[----:B------:R-:W-:-:S02]  /*0510*/  IADD3 R15, PT, PT, R15, 0x4, RZ ;  /* 0x000000040f0f7810 */ /* 0x000fc40007ffe0ff */
[----:B------:R-:W-:Y:S01]  /*0520*/  ISETP.GE.AND P1, PT, R24, R13, PT ;  /* 0x0000000d1800720c */ /* 0x000fe20003f26270 */
[----:B--2---:R3:W-:-:S12]  /*0530*/  ST.E desc[UR36][R10.64+0x4], R29 ;  /* 0x0000041d0a007985 */ /* 0x0047d8000c101924 */
[----:B------:R-:W-:Y:S05]  /*0540*/  @!P1 BRA `(.L_x_5) ;  /* 0xfffffffc00c49947 */ /* 0x000fea000383ffff */
.L_x_4:
[----:B------:R-:W-:Y:S05]  /*0550*/  BSYNC.RECONVERGENT B1 ;  /* 0x0000000000017941 */ /* 0x000fea0003800200 */
.L_x_3:
[----:B------:R-:W-:Y:S01]  /*0560*/  VIADD R19, R19, 0x1 ;  /* 0x0000000113137836 */ /* 0x000fe20000000000 */
[----:B---3--:R-:W-:-:S04]  /*0570*/  MOV R21, R23 ;  /* 0x0000001700157202 */ /* 0x008fc80000000f00 */
[----:B------:R-:W-:-:S13]  /*0580*/  ISETP.GE.AND P1, PT, R19, R14, PT ;  /* 0x0000000e1300720c */ /* 0x000fda0003f26270 */
[----:B------:R-:W-:Y:S05]  /*0590*/  @!P1 BRA `(.L_x_6) ;  /* 0xfffffffc00449947 */ /* 0x000fea000383ffff */
[----:B------:R-:W-:Y:S05]  /*05a0*/  BSYNC.RECONVERGENT B0 ;  /* 0x0000000000007941 */ /* 0x000fea0003800200 */
.L_x_1:
[----:B------:R-:W-:-:S13]  /*05b0*/  ISETP.GE.U32.AND P0, PT, R22, 0x2, PT ;  /* 0x000000021600780c */ /* 0x000fda0003f06070 */
[----:B------:R-:W-:Y:S05]  /*05c0*/  @!P0 BRA `(.L_x_7) ;  /* 0x00000000005c8947 */ /* 0x000fea0003800000 */
[----:B------:R-:W-:Y:S01]  /*05d0*/  BSSY.RECONVERGENT B0, `(.L_x_7) ;  /* 0x0000016000007945 */ /* 0x000fe20003800200 */
[----:B------:R-:W-:-:S07]  /*05e0*/  IMAD.MOV.U32 R7, RZ, RZ, 0x1 ;  /* 0x00000001ff077424 */ /* 0x000fce00078e00ff */
.L_x_11:
[----:B---3--:R-:W-:-:S05]  /*05f0*/  IMAD.WIDE.U32 R2, R7, 0x4, R4 ;  /* 0x0000000407027825 */ /* 0x008fca00078e0004 */
[----:B--2---:R2:W5:Y:S01]  /*0600*/  LD.E R9, desc[UR36][R2.64] ;  /* 0x0000002402097980 */ /* 0x004562000c101900 */
[----:B------:R-:W-:Y:S01]  /*0610*/  MOV R0, R7 ;  /* 0x0000000700007202 */ /* 0x000fe20000000f00 */
[----:B------:R-:W-:Y:S01]  /*0620*/  VIADD R7, R7, 0x1 ;  /* 0x0000000107077836 */ /* 0x000fe20000000000 */
[----:B------:R-:W-:Y:S04]  /*0630*/  BSSY.RECONVERGENT B1, `(.L_x_8) ;  /* 0x000000c000017945 */ /* 0x000fe80003800200 */
[----:B------:R-:W-:-:S13]  /*0640*/  ISETP.NE.AND P0, PT, R7, R22, PT ;  /* 0x000000160700720c */ /* 0x000fda0003f05270 */
.L_x_10:
[----:B01----:R-:W-:-:S05]  /*0650*/  IADD3 R11, PT, PT, R0, -0x1, RZ ;  /* 0xffffffff000b7810 */ /* 0x003fca0007ffe0ff */
[----:B--2---:R-:W-:-:S05]  /*0660*/  IMAD.WIDE.U32 R2, R11, 0x4, R4 ;  /* 0x000000040b027825 */ /* 0x004fca00078e0004 */
[----:B------:R-:W2:Y:S02]  /*0670*/  LD.E R6, desc[UR36][R2.64] ;  /* 0x0000002402067980 */ /* 0x000ea4000c101900 */
[----:B--2--5:R-:W-:-:S13]  /*0680*/  FSETP.GT.AND P1, PT, R6, R9, PT ;  /* 0x000000090600720b */ /* 0x024fda0003f24000 */
[----:B------:R-:W-:Y:S05]  /*0690*/  @!P1 BRA `(.L_x_9) ;  /* 0x0000000000149947 */ /* 0x000fea0003800000 */
[----:B------:R3:W-:Y:S01]  /*06a0*/  ST.E desc[UR36][R2.64+0x4], R6 ;  /* 0x0000040602007985 */ /* 0x0007e2000c101924 */
[----:B------:R-:W-:Y:S01]  /*06b0*/  ISETP.GT.AND P1, PT, R0, 0x1, PT ;  /* 0x000000010000780c */ /* 0x000fe20003f24270 */
[----:B------:R-:W-:-:S12]  /*06c0*/  IMAD.MOV.U32 R0, RZ, RZ, R11 ;  /* 0x000000ffff007224 */ /* 0x000fd800078e000b */
[----:B---3--:R-:W-:Y:S05]  /*06d0*/  @P1 BRA `(.L_x_10) ;  /* 0xfffffffc00dc1947 */ /* 0x008fea000383ffff */
[----:B------:R-:W-:-:S07]  /*06e0*/  HFMA2 R0, -RZ, RZ, 0, 0 ;  /* 0x00000000ff007431 */ /* 0x000fce00000001ff */
.L_x_9:
[----:B------:R-:W-:Y:S05]  /*06f0*/  BSYNC.RECONVERGENT B1 ;  /* 0x0000000000017941 */ /* 0x000fea0003800200 */
.L_x_8:
[----:B------:R-:W-:-:S05]  /*0700*/  IMAD.WIDE R2, R0, 0x4, R4 ;  /* 0x0000000400027825 */ /* 0x000fca00078e0204 */
[----:B------:R3:W-:Y:S01]  /*0710*/  ST.E desc[UR36][R2.64], R9 ;  /* 0x0000000902007985 */ /* 0x0007e2000c101924 */
[----:B------:R-:W-:Y:S05]  /*0720*/  @P0 BRA `(.L_x_11) ;  /* 0xfffffffc00b00947 */ /* 0x000fea000383ffff */
[----:B------:R-:W-:Y:S05]  /*0730*/  BSYNC.RECONVERGENT B0 ;  /* 0x0000000000007941 */ /* 0x000fea0003800200 */
.L_x_7:
[----:B---3--:R-:W-:-:S05]  /*0740*/  SHF.R.U32.HI R3, RZ, 0x1, R22 ;  /* 0x00000001ff037819 */ /* 0x008fca0000011616 */
[----:B------:R-:W-:-:S06]  /*0750*/  IMAD.WIDE.U32 R2, R3, 0x4, R4 ;  /* 0x0000000403027825 */ /* 0x000fcc00078e0004 */
[----:B------:R3:W5:Y:S01]  /*0760*/  LD.E R2, desc[UR36][R2.64] ;  /* 0x0000002402027980 */ /* 0x000762000c101900 */
[----:B------:R-:W-:-:S04]  /*0770*/  MOV R0, 0x0 ;  /* 0x0000000000007802 */ /* 0x000fc80000000f00 */
[----:B------:R3:W4:Y:S03]  /*0780*/  LDC.64 R6, c[0x4][R0] ;  /* 0x0100000000067b82 */ /* 0x0007260000000a00 */
[----:B------:R-:W-:-:S07]  /*0790*/  LEPC R20, `(.L_x_12) ;  /* 0x000000001014794e */ /* 0x000fce0000000000 */
[----:B012345:R-:W-:Y:S05]  /*07a0*/  CALL.ABS.NOINC R6 ;  /* 0x0000000006007343 */ /* 0x03ffea0003c00000 */
.L_x_12:
[----:B------:R-:W0:Y:S01]  /*07b0*/  LDC.64 R4, c[0x0][0x380] ;  /* 0x0000e000ff047b82 */ /* 0x000e220000000a00 */
[----:B------:R-:W1:Y:S02]  /*07c0*/  LDCU UR4, c[0x0][0x394] ;  /* 0x00007280ff0477ac */ /* 0x000e640008000800 */
[----:B-1----:R-:W-:Y:S01]  /*07d0*/  IMAD R17, R17, UR4, R16 ;  /* 0x0000000411117c24 */ /* 0x002fe2000f8e0210 */
[----:B------:R-:W1:Y:S03]  /*07e0*/  LDCU UR4, c[0x0][0x39c] ;  /* 0x00007380ff0477ac */ /* 0x000e660008000800 */
[----:B0-----:R-:W-:-:S05]  /*07f0*/  IMAD.WIDE.U32 R4, R17, 0x4, R4 ;  /* 0x0000000411047825 */ /* 0x001fca00078e0004 */
[----:B------:R-:W2:Y:S02]  /*0800*/  LDG.E R3, desc[UR36][R4.64] ;  /* 0x0000002404037981 */ /* 0x000ea4000c1e1900 */
[----:B--2---:R-:W-:-:S05]  /*0810*/  FADD R3, -R2, R3 ;  /* 0x0000000302037221 */ /* 0x004fca0000000100 */
[----:B-1----:R-:W-:-:S13]  /*0820*/  FSETP.GTU.AND P0, PT, R3, UR4, PT ;  /* 0x0000000403007c0b */ /* 0x002fda000bf0c000 */
[----:B------:R-:W-:Y:S05]  /*0830*/  @P0 EXIT ;  /* 0x000000000000094d */ /* 0x000fea0003800000 */
[----:B------:R-:W-:Y:S01]  /*0840*/  STG.E desc[UR36][R4.64], R2 ;  /* 0x0000000204007986 */ /* 0x000fe2000c101924 */
[----:B------:R-:W-:Y:S05]  /*0850*/  EXIT ;  /* 0x000000000000794d */ /* 0x000fea0003800000 */
.L_x_13:
[----:B------:R-:W-:-:S00]  /*0860*/  BRA `(.L_x_13) ;  /* 0xfffffffc00fc7947 */ /* 0x000fc0000383ffff */
[----:B------:R-:W-:-:S00]  /*0870*/  NOP ;  /* 0x0000000000007918 */ /* 0x000fc00000000000 */
        /* <DEDUP_REMOVED lines=8> */
.L_x_42:


//--------------------- .text.two_dimensional_remove_bright_outliers --------------------------
	.section	.text.two_dimensional_remove_bright_outliers,"ax",@progbits
	.align	128
        .global         two_dimensional_remove_bright_outliers
        .type           two_dimensional_remove_bright_outliers,@function
        .size           two_dimensional_remove_bright_outliers,(.L_x_43 - two_dimensional_remove_bright_outliers)
        .other          two_dimensional_remove_bright_outliers,@"STO_CUDA_ENTRY STV_DEFAULT"
two_dimensional_remove_bright_outliers:
.text.two_dimensional_remove_bright_outliers:
        /* <DEDUP_REMOVED lines=23> */
.L_x_14:
        /* <DEDUP_REMOVED lines=20> */
.L_x_20:
        /* <DEDUP_REMOVED lines=24> */
.L_x_16:
[----:B------:R-:W-:Y:S04]  /*0430*/  BSSY.RECONVERGENT B1, `(.L_x_17) ;  /* 0x0000012000017945 */ /* 0x000fe80003800200 */
[----:B------:R-:W-:Y:S05]  /*0440*/  @P0 BRA `(.L_x_18) ;  /* 0x0000000000400947 */ /* 0x000fea0003800000 */
[----:B------:R-:W-:-:S07]  /*0450*/  IMAD.IADD R15, R15, 0x1, R24 ;  /* 0x000000010f0f7824 */ /* 0x000fce00078e0218 */
.L_x_19:
        /* <DEDUP_REMOVED lines=15> */
.L_x_18:
[----:B------:R-:W-:Y:S05]  /*0550*/  BSYNC.RECONVERGENT B1 ;  /* 0x0000000000017941 */ /* 0x000fea0003800200 */
.L_x_17:
[----:B------:R-:W-:Y:S01]  /*0560*/  VIADD R19, R19, 0x1 ;  /* 0x0000000113137836 */ /* 0x000fe20000000000 */
[----:B---3--:R-:W-:-:S04]  /*0570*/  MOV R21, R23 ;  /* 0x0000001700157202 */ /* 0x008fc80000000f00 */
[----:B------:R-:W-:-:S13]  /*0580*/  ISETP.GE.AND P1, PT, R19, R14, PT ;  /* 0x0000000e1300720c */ /* 0x000fda0003f26270 */
[----:B------:R-:W-:Y:S05]  /*0590*/  @!P1 BRA `(.L_x_20) ;  /* 0xfffffffc00449947 */ /* 0x000fea000383ffff */
[----:B------:R-:W-:Y:S05]  /*05a0*/  BSYNC.RECONVERGENT B0 ;  /* 0x0000000000007941 */ /* 0x000fea0003800200 */
.L_x_15:
[----:B------:R-:W-:-:S13]  /*05b0*/  ISETP.GE.U32.AND P0, PT, R22, 0x2, PT ;  /* 0x000000021600780c */ /* 0x000fda0003f06070 */
[----:B------:R-:W-:Y:S05]  /*05c0*/  @!P0 BRA `(.L_x_21) ;  /* 0x00000000005c8947 */ /* 0x000fea0003800000 */
[----:B------:R-:W-:Y:S01]  /*05d0*/  BSSY.RECONVERGENT B0, `(.L_x_21) ;  /* 0x0000016000007945 */ /* 0x000fe20003800200 */
[----:B------:R-:W-:-:S07]  /*05e0*/  IMAD.MOV.U32 R7, RZ, RZ, 0x1 ;  /* 0x00000001ff077424 */ /* 0x000fce00078e00ff */
.L_x_25:
[----:B---3--:R-:W-:-:S05]  /*05f0*/  IMAD.WIDE.U32 R2, R7, 0x4, R4 ;  /* 0x0000000407027825 */ /* 0x008fca00078e0004 */
[----:B--2---:R2:W5:Y:S01]  /*0600*/  LD.E R9, desc[UR36][R2.64] ;  /* 0x0000002402097980 */ /* 0x004562000c101900 */
[----:B------:R-:W-:Y:S01]  /*0610*/  MOV R0, R7 ;  /* 0x0000000700007202 */ /* 0x000fe20000000f00 */
[----:B------:R-:W-:Y:S01]  /*0620*/  VIADD R7, R7, 0x1 ;  /* 0x0000000107077836 */ /* 0x000fe20000000000 */
[----:B------:R-:W-:Y:S04]  /*0630*/  BSSY.RECONVERGENT B1, `(.L_x_22) ;  /* 0x000000c000017945 */ /* 0x000fe80003800200 */
[----:B------:R-:W-:-:S13]  /*0640*/  ISETP.NE.AND P0, PT, R7, R22, PT ;  /* 0x000000160700720c */ /* 0x000fda0003f05270 */
.L_x_24:
        /* <DEDUP_REMOVED lines=10> */
.L_x_23:
[----:B------:R-:W-:Y:S05]  /*06f0*/  BSYNC.RECONVERGENT B1 ;  /* 0x0000000000017941 */ /* 0x000fea0003800200 */
.L_x_22:
[----:B------:R-:W-:-:S05]  /*0700*/  IMAD.WIDE R2, R0, 0x4, R4 ;  /* 0x0000000400027825 */ /* 0x000fca00078e0204 */
[----:B------:R3:W-:Y:S01]  /*0710*/  ST.E desc[UR36][R2.64], R9 ;  /* 0x0000000902007985 */ /* 0x0007e2000c101924 */
[----:B------:R-:W-:Y:S05]  /*0720*/  @P0 BRA `(.L_x_25) ;  /* 0xfffffffc00b00947 */ /* 0x000fea000383ffff */
[----:B------:R-:W-:Y:S05]  /*0730*/  BSYNC.RECONVERGENT B0 ;  /* 0x0000000000007941 */ /* 0x000fea0003800200 */
.L_x_21:
[----:B---3--:R-:W-:-:S05]  /*0740*/  SHF.R.U32.HI R3, RZ, 0x1, R22 ;  /* 0x00000001ff037819 */ /* 0x008fca0000011616 */
[----:B------:R-:W-:-:S06]  /*0750*/  IMAD.WIDE.U32 R2, R3, 0x4, R4 ;  /* 0x0000000403027825 */ /* 0x000fcc00078e0004 */
[----:B------:R3:W5:Y:S01]  /*0760*/  LD.E R2, desc[UR36][R2.64] ;  /* 0x0000002402027980 */ /* 0x000762000c101900 */
[----:B------:R-:W-:-:S04]  /*0770*/  MOV R0, 0x0 ;  /* 0x0000000000007802 */ /* 0x000fc80000000f00 */
[----:B------:R3:W4:Y:S03]  /*0780*/  LDC.64 R6, c[0x4][R0] ;  /* 0x0100000000067b82 */ /* 0x0007260000000a00 */
[----:B------:R-:W-:-:S07]  /*0790*/  LEPC R20, `(.L_x_26) ;  /* 0x000000001014794e */ /* 0x000fce0000000000 */
[----:B012345:R-:W-:Y:S05]  /*07a0*/  CALL.ABS.NOINC R6 ;  /* 0x0000000006007343 */ /* 0x03ffea0003c00000 */
.L_x_26:
[----:B------:R-:W0:Y:S01]  /*07b0*/  LDC.64 R4, c[0x0][0x380] ;  /* 0x0000e000ff047b82 */ /* 0x000e220000000a00 */
[----:B------:R-:W1:Y:S02]  /*07c0*/  LDCU UR4, c[0x0][0x394] ;  /* 0x00007280ff0477ac */ /* 0x000e640008000800 */
[----:B-1----:R-:W-:Y:S01]  /*07d0*/  IMAD R17, R17, UR4, R16 ;  /* 0x0000000411117c24 */ /* 0x002fe2000f8e0210 */
[----:B------:R-:W1:Y:S03]  /*07e0*/  LDCU UR4, c[0x0][0x39c] ;  /* 0x00007380ff0477ac */ /* 0x000e660008000800 */
[----:B0-----:R-:W-:-:S05]  /*07f0*/  IMAD.WIDE.U32 R4, R17, 0x4, R4 ;  /* 0x0000000411047825 */ /* 0x001fca00078e0004 */
[----:B------:R-:W2:Y:S02]  /*0800*/  LDG.E R3, desc[UR36][R4.64] ;  /* 0x0000002404037981 */ /* 0x000ea4000c1e1900 */
[----:B--2---:R-:W-:-:S05]  /*0810*/  FADD R3, -R2, R3 ;  /* 0x0000000302037221 */ /* 0x004fca0000000100 */
[----:B-1----:R-:W-:-:S13]  /*0820*/  FSETP.GE.AND P0, PT, R3, UR4, PT ;  /* 0x0000000403007c0b */ /* 0x002fda000bf06000 */
[----:B------:R-:W-:Y:S05]  /*0830*/  @!P0 EXIT ;  /* 0x000000000000894d */ /* 0x000fea0003800000 */
[----:B------:R-:W-:Y:S01]  /*0840*/  STG.E desc[UR36][R4.64], R2 ;  /* 0x0000000204007986 */ /* 0x000fe2000c101924 */
[----:B------:R-:W-:Y:S05]  /*0850*/  EXIT ;  /* 0x000000000000794d */ /* 0x000fea0003800000 */
.L_x_27:
        /* <DEDUP_REMOVED lines=10> */
.L_x_43:


//--------------------- .text.two_dimensional_median_filter --------------------------
	.section	.text.two_dimensional_median_filter,"ax",@progbits
	.align	128
        .global         two_dimensional_median_filter
        .type           two_dimensional_median_filter,@function
        .size           two_dimensional_median_filter,(.L_x_44 - two_dimensional_median_filter)
        .other          two_dimensional_median_filter,@"STO_CUDA_ENTRY STV_DEFAULT"
two_dimensional_median_filter:
.text.two_dimensional_median_filter:
        /* <DEDUP_REMOVED lines=23> */
.L_x_28:
        /* <DEDUP_REMOVED lines=13> */
[----:B------:R-:W-:Y:S01]  /*0240*/  ISETP.GT.U32.AND P0, PT, R18, -0x4, PT ;  /* 0xfffffffc1200780c */ /* 0x000fe20003f04070 */
[----:B------:R-:W-:Y:S01]  /*0250*/  IMAD.IADD R18, R19, 0x1, R0 ;  /* 0x0000000113127824 */ /* 0x000fe200078e0200 */
[----:B0-----:R-:W-:-:S05]  /*0260*/  IADD3 R6, P1, PT, R6, 0x8, RZ ;  /* 0x0000000806067810 */ /* 0x001fca0007f3e0ff */
[----:B------:R-:W-:Y:S01]  /*0270*/  IMAD.X R7, RZ, RZ, R7, P1 ;  /* 0x000000ffff077224 */ /* 0x000fe200008e0607 */
[----:B------:R-:W-:Y:S02]  /*0280*/  IADD3 R2, P1, PT, R4, 0x8, RZ ;  /* 0x0000000804027810 */ /* 0x000fe40007f3e0ff */
[----:B-1----:R-:W-:Y:S01]  /*0290*/  IADD3 R20, PT, PT, R0, -0x1, R3 ;  /* 0xffffffff00147810 */ /* 0x002fe20007ffe003 */
[----:B------:R-:W-:Y:S02]  /*02a0*/  VIADD R0, R16, 0x3 ;  /* 0x0000000310007836 */ /* 0x000fe40000000000 */
[----:B------:R-:W-:-:S08]  /*02b0*/  IMAD.X R3, RZ, RZ, R5, P1 ;  /* 0x000000ffff037224 */ /* 0x000fd000008e0605 */
.L_x_34:
[----:B------:R-:W-:Y:S01]  /*02c0*/  ISETP.NE.AND P1, PT, R23, RZ, PT ;  /* 0x000000ff1700720c */ /* 0x000fe20003f25270 */
[----:B------:R-:W-:Y:S01]  /*02d0*/  IMAD R21, R20, R19, RZ ;  /* 0x0000001314157224 */ /* 0x000fe200078e02ff */
[----:B------:R-:W-:-:S11]  /*02e0*/  MOV R24, R16 ;  /* 0x0000001000187202 */ /* 0x000fd60000000f00 */
[----:B012---:R-:W-:Y:S05]  /*02f0*/  @!P1 BRA `(.L_x_30) ;  /* 0x0000000000509947 */ /* 0x007fea0003800000 */
[----:B------:R-:W0:Y:S01]  /*0300*/  LDC.64 R8, c[0x0][0x388] ;  /* 0x0000e200ff087b82 */ /* 0x000e220000000a00 */
[----:B------:R-:W-:-:S04]  /*0310*/  IMAD.IADD R11, R16, 0x1, R21 ;  /* 0x00000001100b7824 */ /* 0x000fc800078e0215 */
[----:B0-----:R-:W-:-:S05]  /*0320*/  IMAD.WIDE R8, R11, 0x4, R8 ;  /* 0x000000040b087825 */ /* 0x001fca00078e0208 */
[----:B------:R-:W2:Y:S01]  /*0330*/  LDG.E R27, desc[UR36][R8.64] ;  /* 0x00000024081b7981 */ /* 0x000ea2000c1e1900 */
[----:B------:R-:W-:Y:S01]  /*0340*/  IMAD.WIDE R10, R15, 0x4, R4 ;  /* 0x000000040f0a7825 */ /* 0x000fe200078e0204 */
[----:B------:R-:W-:Y:S02]  /*0350*/  ISETP.NE.AND P1, PT, R23, 0x1, PT ;  /* 0x000000011700780c */ /* 0x000fe40003f25270 */
[----:B------:R-:W-:Y:S01]  /*0360*/  MOV R24, R14 ;  /* 0x0000000e00187202 */ /* 0x000fe20000000f00 */
[----:B------:R-:W-:Y:S01]  /*0370*/  VIADD R25, R15, 0x1 ;  /* 0x000000010f197836 */ /* 0x000fe20000000000 */
[----:B--2---:R0:W-:Y:S09]  /*0380*/  ST.E desc[UR36][R10.64], R27 ;  /* 0x0000001b0a007985 */ /* 0x0041f2000c101924 */
[----:B------:R-:W-:Y:S05]  /*0390*/  @!P1 BRA `(.L_x_30) ;  /* 0x0000000000289947 */ /* 0x000fea0003800000 */
[----:B0-----:R-:W2:Y:S01]  /*03a0*/  LDG.E R27, desc[UR36][R8.64+0x4] ;  /* 0x00000424081b7981 */ /* 0x001ea2000c1e1900 */
[----:B------:R-:W-:Y:S01]  /*03b0*/  ISETP.NE.AND P1, PT, R23, 0x2, PT ;  /* 0x000000021700780c */ /* 0x000fe20003f25270 */
[----:B------:R-:W-:Y:S02]  /*03c0*/  VIADD R25, R15, 0x2 ;  /* 0x000000020f197836 */ /* 0x000fe40000000000 */
[----:B------:R-:W-:Y:S01]  /*03d0*/  IMAD.MOV.U32 R24, RZ, RZ, R12 ;  /* 0x000000ffff187224 */ /* 0x000fe200078e000c */
[----:B--2---:R1:W-:Y:S09]  /*03e0*/  ST.E desc[UR36][R10.64+0x4], R27 ;  /* 0x0000041b0a007985 */ /* 0x0043f2000c101924 */
[----:B------:R-:W-:Y:S05]  /*03f0*/  @!P1 BRA `(.L_x_30) ;  /* 0x0000000000109947 */ /* 0x000fea0003800000 */
[----:B------:R-:W2:Y:S01]  /*0400*/  LDG.E R9, desc[UR36][R8.64+0x8] ;  /* 0x0000082408097981 */ /* 0x000ea2000c1e1900 */
[----:B------:R-:W-:Y:S01]  /*0410*/  IADD3 R25, PT, PT, R15, 0x3, RZ ;  /* 0x000000030f197810 */ /* 0x000fe20007ffe0ff */
[----:B------:R-:W-:Y:S02]  /*0420*/  IMAD.MOV.U32 R24, RZ, RZ, R0 ;  /* 0x000000ffff187224 */ /* 0x000fe400078e0000 */
[----:B--2---:R2:W-:Y:S05]  /*0430*/  ST.E desc[UR36][R10.64+0x8], R9 ;  /* 0x000008090a007985 */ /* 0x0045ea000c101924 */
.L_x_30:
[----:B------:R-:W-:Y:S04]  /*0440*/  BSSY.RECONVERGENT B1, `(.L_x_31) ;  /* 0x0000012000017945 */ /* 0x000fe80003800200 */
[----:B------:R-:W-:Y:S05]  /*0450*/  @P0 BRA `(.L_x_32) ;  /* 0x0000000000400947 */ /* 0x000fea0003800000 */
[----:B------:R-:W-:-:S07]  /*0460*/  IMAD.IADD R21, R21, 0x1, R24 ;  /* 0x0000000115157824 */ /* 0x000fce00078e0218 */
.L_x_33:
        /* <DEDUP_REMOVED lines=15> */
.L_x_32:
[----:B------:R-:W-:Y:S05]  /*0560*/  BSYNC.RECONVERGENT B1 ;  /* 0x0000000000017941 */ /* 0x000fea0003800200 */
.L_x_31:
[----:B------:R-:W-:Y:S01]  /*0570*/  VIADD R19, R19, 0x1 ;  /* 0x0000000113137836 */ /* 0x000fe20000000000 */
[----:B---3--:R-:W-:-:S04]  /*0580*/  MOV R15, R25 ;  /* 0x00000019000f7202 */ /* 0x008fc80000000f00 */
[----:B------:R-:W-:-:S13]  /*0590*/  ISETP.GE.AND P1, PT, R19, R18, PT ;  /* 0x000000121300720c */ /* 0x000fda0003f26270 */
[----:B------:R-:W-:Y:S05]  /*05a0*/  @!P1 BRA `(.L_x_34) ;  /* 0xfffffffc00449947 */ /* 0x000fea000383ffff */
[----:B------:R-:W-:Y:S05]  /*05b0*/  BSYNC.RECONVERGENT B0 ;  /* 0x0000000000007941 */ /* 0x000fea0003800200 */
.L_x_29:
[----:B------:R-:W-:-:S13]  /*05c0*/  ISETP.GE.U32.AND P0, PT, R22, 0x2, PT ;  /* 0x000000021600780c */ /* 0x000fda0003f06070 */
[----:B------:R-:W-:Y:S05]  /*05d0*/  @!P0 BRA `(.L_x_35) ;  /* 0x00000000005c8947 */ /* 0x000fea0003800000 */
[----:B------:R-:W-:Y:S01]  /*05e0*/  BSSY.RECONVERGENT B0, `(.L_x_35) ;  /* 0x0000016000007945 */ /* 0x000fe20003800200 */
[----:B------:R-:W-:-:S07]  /*05f0*/  IMAD.MOV.U32 R7, RZ, RZ, 0x1 ;  /* 0x00000001ff077424 */ /* 0x000fce00078e00ff */
.L_x_39:
[----:B---3--:R-:W-:-:S05]  /*0600*/  IMAD.WIDE.U32 R2, R7, 0x4, R4 ;  /* 0x0000000407027825 */ /* 0x008fca00078e0004 */
[----:B--2---:R2:W5:Y:S01]  /*0610*/  LD.E R9, desc[UR36][R2.64] ;  /* 0x0000002402097980 */ /* 0x004562000c101900 */
[----:B------:R-:W-:Y:S01]  /*0620*/  MOV R0, R7 ;  /* 0x0000000700007202 */ /* 0x000fe20000000f00 */
[----:B------:R-:W-:Y:S01]  /*0630*/  VIADD R7, R7, 0x1 ;  /* 0x0000000107077836 */ /* 0x000fe20000000000 */
[----:B------:R-:W-:Y:S04]  /*0640*/  BSSY.RECONVERGENT B1, `(.L_x_36) ;  /* 0x000000c000017945 */ /* 0x000fe80003800200 */
[----:B------:R-:W-:-:S13]  /*0650*/  ISETP.NE.AND P0, PT, R7, R22, PT ;  /* 0x000000160700720c */ /* 0x000fda0003f05270 */
.L_x_38:
        /* <DEDUP_REMOVED lines=10> */
.L_x_37:
[----:B------:R-:W-:Y:S05]  /*0700*/  BSYNC.RECONVERGENT B1 ;  /* 0x0000000000017941 */ /* 0x000fea0003800200 */
.L_x_36:
[----:B------:R-:W-:-:S05]  /*0710*/  IMAD.WIDE R2, R0, 0x4, R4 ;  /* 0x0000000400027825 */ /* 0x000fca00078e0204 */
[----:B------:R3:W-:Y:S01]  /*0720*/  ST.E desc[UR36][R2.64], R9 ;  /* 0x0000000902007985 */ /* 0x0007e2000c101924 */
[----:B------:R-:W-:Y:S05]  /*0730*/  @P0 BRA `(.L_x_39) ;  /* 0xfffffffc00b00947 */ /* 0x000fea000383ffff */
[----:B------:R-:W-:Y:S05]  /*0740*/  BSYNC.RECONVERGENT B0 ;  /* 0x0000000000007941 */ /* 0x000fea0003800200 */
.L_x_35:
[----:B---3--:R-:W-:-:S05]  /*0750*/  SHF.R.U32.HI R3, RZ, 0x1, R22 ;  /* 0x00000001ff037819 */ /* 0x008fca0000011616 */
[----:B------:R-:W-:-:S06]  /*0760*/  IMAD.WIDE.U32 R2, R3, 0x4, R4 ;  /* 0x0000000403027825 */ /* 0x000fcc00078e0004 */
[----:B------:R3:W5:Y:S01]  /*0770*/  LD.E R2, desc[UR36][R2.64] ;  /* 0x0000002402027980 */ /* 0x000762000c101900 */
[----:B------:R-:W-:-:S04]  /*0780*/  MOV R0, 0x0 ;  /* 0x0000000000007802 */ /* 0x000fc80000000f00 */
[----:B------:R3:W4:Y:S03]  /*0790*/  LDC.64 R6, c[0x4][R0] ;  /* 0x0100000000067b82 */ /* 0x0007260000000a00 */
[----:B------:R-:W-:-:S07]  /*07a0*/  LEPC R20, `(.L_x_40) ;  /* 0x000000001014794e */ /* 0x000fce0000000000 */
[----:B012345:R-:W-:Y:S05]  /*07b0*/  CALL.ABS.NOINC R6 ;  /* 0x0000000006007343 */ /* 0x03ffea0003c00000 */
.L_x_40:
[----:B------:R-:W0:Y:S01]  /*07c0*/  LDC.64 R4, c[0x0][0x380] ;  /* 0x0000e000ff047b82 */ /* 0x000e220000000a00 */
[----:B------:R-:W1:Y:S02]  /*07d0*/  LDCU UR4, c[0x0][0x394] ;  /* 0x00007280ff0477ac */ /* 0x000e640008000800 */
[----:B-1----:R-:W-:-:S04]  /*07e0*/  IMAD R17, R17, UR4, R16 ;  /* 0x0000000411117c24 */ /* 0x002fc8000f8e0210 */
[----:B0-----:R-:W-:-:S05]  /*07f0*/  IMAD.WIDE.U32 R4, R17, 0x4, R4 ;  /* 0x0000000411047825 */ /* 0x001fca00078e0004 */
[----:B------:R-:W-:Y:S01]  /*0800*/  STG.E desc[UR36][R4.64], R2 ;  /* 0x0000000204007986 */ /* 0x000fe2000c101924 */
[----:B------:R-:W-:Y:S05]  /*0810*/  EXIT ;  /* 0x000000000000794d */ /* 0x000fea0003800000 */
.L_x_41:
        /* <DEDUP_REMOVED lines=14> */
.L_x_44:


//--------------------- .nv.shared.reserved.0     --------------------------
	.section	.nv.shared.reserved.0,"aw",@nobits
	.weak		__nv_reservedSMEM_offset_0_alias
	.size		__nv_reservedSMEM_offset_0_alias, 0, 64
	.other		__nv_reservedSMEM_offset_0_alias,@"STO_CUDA_RESERVED_SHARED STV_DEFAULT"
__nv_reservedSMEM_offset_0_alias:
	.zero		0
	.zero		64


//--------------------- .nv.constant0.two_dimensional_remove_dark_outliers --------------------------
	.section	.nv.constant0.two_dimensional_remove_dark_outliers,"a",@progbits
	.sectionflags	@""
	.align	4
.nv.constant0.two_dimensional_remove_dark_outliers:
	.zero		928


//--------------------- .nv.constant0.two_dimensional_remove_bright_outliers --------------------------
	.section	.nv.constant0.two_dimensional_remove_bright_outliers,"a",@progbits
	.sectionflags	@""
	.align	4
.nv.constant0.two_dimensional_remove_bright_outliers:
	.zero		928


//--------------------- .nv.constant0.two_dimensional_median_filter --------------------------
	.section	.nv.constant0.two_dimensional_median_filter,"a",@progbits
	.sectionflags	@""
	.align	4
.nv.constant0.two_dimensional_median_filter:
	.zero		924


//--------------------- SYMBOLS --------------------------

	.type		.nv.reservedSmem.offset0,@object
	.size		.nv.reservedSmem.offset0,0x4
	.type		free,@function
	.type		malloc,@function
